//
// Generated by NVIDIA NVVM Compiler
//
// Compiler Build ID: CL-36424714
// Cuda compilation tools, release 13.0, V13.0.88
// Based on NVVM 20.0.0
//

.version 9.0
.target sm_100
.address_size 64

	// .globl	_Z15matrixMulKernelPfS_S_i

.visible .entry _Z15matrixMulKernelPfS_S_i(
	.param .u64 .ptr .align 1 _Z15matrixMulKernelPfS_S_i_param_0,
	.param .u64 .ptr .align 1 _Z15matrixMulKernelPfS_S_i_param_1,
	.param .u64 .ptr .align 1 _Z15matrixMulKernelPfS_S_i_param_2,
	.param .u32 _Z15matrixMulKernelPfS_S_i_param_3
)
{
	.reg .pred 	%p<10>;
	.reg .b32 	%r<74>;
	.reg .b32 	%f<65>;
	.reg .b64 	%rd<67>;

	ld.param.u64 	%rd14, [_Z15matrixMulKernelPfS_S_i_param_0];
	ld.param.u64 	%rd15, [_Z15matrixMulKernelPfS_S_i_param_1];
	ld.param.u32 	%r29, [_Z15matrixMulKernelPfS_S_i_param_3];
	cvta.to.global.u64 	%rd1, %rd15;
	cvta.to.global.u64 	%rd2, %rd14;
	mov.u32 	%r30, %ctaid.x;
	mov.u32 	%r31, %ntid.x;
	mov.u32 	%r32, %tid.x;
	mad.lo.s32 	%r1, %r30, %r31, %r32;
	mov.u32 	%r33, %ctaid.y;
	mov.u32 	%r34, %ntid.y;
	mov.u32 	%r35, %tid.y;
	mad.lo.s32 	%r2, %r33, %r34, %r35;
	setp.lt.s32 	%p1, %r29, 1;
	mov.f32 	%f64, 0f00000000;
	@%p1 bra 	$L__BB0_13;
	mul.lo.s32 	%r3, %r29, %r2;
	and.b32  	%r4, %r29, 7;
	setp.lt.u32 	%p2, %r29, 8;
	mov.b32 	%r68, 0;
	mov.u32 	%r73, %r68;
	@%p2 bra 	$L__BB0_4;
	and.b32  	%r68, %r29, 2147483640;
	neg.s32 	%r62, %r68;
	mul.wide.u32 	%rd16, %r29, 4;
	add.s64 	%rd3, %rd1, %rd16;
	mul.wide.u32 	%rd17, %r29, 8;
	add.s64 	%rd4, %rd1, %rd17;
	mul.wide.u32 	%rd18, %r29, 12;
	add.s64 	%rd5, %rd1, %rd18;
	mul.wide.u32 	%rd19, %r29, 16;
	add.s64 	%rd6, %rd1, %rd19;
	mul.wide.u32 	%rd20, %r29, 20;
	add.s64 	%rd7, %rd1, %rd20;
	mul.wide.u32 	%rd21, %r29, 24;
	add.s64 	%rd8, %rd1, %rd21;
	mul.wide.u32 	%rd22, %r29, 28;
	add.s64 	%rd9, %rd1, %rd22;
	mul.wide.u32 	%rd23, %r3, 4;
	add.s64 	%rd24, %rd23, %rd2;
	add.s64 	%rd66, %rd24, 16;
	mov.b32 	%r73, 0;
	mov.u32 	%r61, %r1;
$L__BB0_3:
	.pragma "nounroll";
	mul.wide.s32 	%rd25, %r61, 4;
	add.s64 	%rd26, %rd3, %rd25;
	add.s64 	%rd27, %rd4, %rd25;
	add.s64 	%rd28, %rd5, %rd25;
	add.s64 	%rd29, %rd6, %rd25;
	add.s64 	%rd30, %rd7, %rd25;
	add.s64 	%rd31, %rd8, %rd25;
	add.s64 	%rd32, %rd9, %rd25;
	add.s64 	%rd33, %rd1, %rd25;
	ld.global.f32 	%f4, [%rd66+-16];
	ld.global.f32 	%f5, [%rd33];
	cvt.rn.f32.s32 	%f6, %r73;
	fma.rn.f32 	%f7, %f4, %f5, %f6;
	cvt.rzi.s32.f32 	%r39, %f7;
	ld.global.f32 	%f8, [%rd66+-12];
	ld.global.f32 	%f9, [%rd26];
	cvt.rn.f32.s32 	%f10, %r39;
	fma.rn.f32 	%f11, %f8, %f9, %f10;
	cvt.rzi.s32.f32 	%r40, %f11;
	ld.global.f32 	%f12, [%rd66+-8];
	ld.global.f32 	%f13, [%rd27];
	cvt.rn.f32.s32 	%f14, %r40;
	fma.rn.f32 	%f15, %f12, %f13, %f14;
	cvt.rzi.s32.f32 	%r41, %f15;
	ld.global.f32 	%f16, [%rd66+-4];
	ld.global.f32 	%f17, [%rd28];
	cvt.rn.f32.s32 	%f18, %r41;
	fma.rn.f32 	%f19, %f16, %f17, %f18;
	cvt.rzi.s32.f32 	%r42, %f19;
	ld.global.f32 	%f20, [%rd66];
	ld.global.f32 	%f21, [%rd29];
	cvt.rn.f32.s32 	%f22, %r42;
	fma.rn.f32 	%f23, %f20, %f21, %f22;
	cvt.rzi.s32.f32 	%r43, %f23;
	ld.global.f32 	%f24, [%rd66+4];
	ld.global.f32 	%f25, [%rd30];
	cvt.rn.f32.s32 	%f26, %r43;
	fma.rn.f32 	%f27, %f24, %f25, %f26;
	cvt.rzi.s32.f32 	%r44, %f27;
	ld.global.f32 	%f28, [%rd66+8];
	ld.global.f32 	%f29, [%rd31];
	cvt.rn.f32.s32 	%f30, %r44;
	fma.rn.f32 	%f31, %f28, %f29, %f30;
	cvt.rzi.s32.f32 	%r45, %f31;
	ld.global.f32 	%f32, [%rd66+12];
	ld.global.f32 	%f33, [%rd32];
	cvt.rn.f32.s32 	%f34, %r45;
	fma.rn.f32 	%f35, %f32, %f33, %f34;
	cvt.rzi.s32.f32 	%r73, %f35;
	add.s32 	%r62, %r62, 8;
	shl.b32 	%r46, %r29, 3;
	add.s32 	%r61, %r61, %r46;
	add.s64 	%rd66, %rd66, 32;
	setp.ne.s32 	%p3, %r62, 0;
	@%p3 bra 	$L__BB0_3;
$L__BB0_4:
	setp.eq.s32 	%p4, %r4, 0;
	@%p4 bra 	$L__BB0_12;
	and.b32  	%r16, %r29, 3;
	setp.lt.u32 	%p5, %r4, 4;
	@%p5 bra 	$L__BB0_7;
	add.s32 	%r48, %r68, %r3;
	mul.wide.u32 	%rd34, %r48, 4;
	add.s64 	%rd35, %rd2, %rd34;
	ld.global.f32 	%f36, [%rd35];
	mad.lo.s32 	%r49, %r68, %r29, %r1;
	mul.wide.s32 	%rd36, %r49, 4;
	add.s64 	%rd37, %rd1, %rd36;
	ld.global.f32 	%f37, [%rd37];
	cvt.rn.f32.s32 	%f38, %r73;
	fma.rn.f32 	%f39, %f36, %f37, %f38;
	cvt.rzi.s32.f32 	%r50, %f39;
	cvt.u64.u32 	%rd38, %r3;
	cvt.u64.u32 	%rd39, %r68;
	add.s64 	%rd40, %rd39, %rd38;
	shl.b64 	%rd41, %rd40, 2;
	add.s64 	%rd42, %rd2, %rd41;
	ld.global.f32 	%f40, [%rd42+4];
	mul.wide.u32 	%rd43, %r29, 4;
	add.s64 	%rd44, %rd37, %rd43;
	ld.global.f32 	%f41, [%rd44];
	cvt.rn.f32.s32 	%f42, %r50;
	fma.rn.f32 	%f43, %f40, %f41, %f42;
	cvt.rzi.s32.f32 	%r51, %f43;
	ld.global.f32 	%f44, [%rd42+8];
	add.s64 	%rd45, %rd44, %rd43;
	ld.global.f32 	%f45, [%rd45];
	cvt.rn.f32.s32 	%f46, %r51;
	fma.rn.f32 	%f47, %f44, %f45, %f46;
	cvt.rzi.s32.f32 	%r52, %f47;
	ld.global.f32 	%f48, [%rd42+12];
	add.s64 	%rd46, %rd45, %rd43;
	ld.global.f32 	%f49, [%rd46];
	cvt.rn.f32.s32 	%f50, %r52;
	fma.rn.f32 	%f51, %f48, %f49, %f50;
	cvt.rzi.s32.f32 	%r73, %f51;
	add.s32 	%r68, %r68, 4;
$L__BB0_7:
	setp.eq.s32 	%p6, %r16, 0;
	@%p6 bra 	$L__BB0_12;
	setp.eq.s32 	%p7, %r16, 1;
	@%p7 bra 	$L__BB0_10;
	add.s32 	%r54, %r68, %r3;
	mul.wide.u32 	%rd47, %r54, 4;
	add.s64 	%rd48, %rd2, %rd47;
	ld.global.f32 	%f52, [%rd48];
	mad.lo.s32 	%r55, %r68, %r29, %r1;
	mul.wide.s32 	%rd49, %r55, 4;
	add.s64 	%rd50, %rd1, %rd49;
	ld.global.f32 	%f53, [%rd50];
	cvt.rn.f32.s32 	%f54, %r73;
	fma.rn.f32 	%f55, %f52, %f53, %f54;
	cvt.rzi.s32.f32 	%r56, %f55;
	cvt.u64.u32 	%rd51, %r3;
	cvt.u64.u32 	%rd52, %r68;
	add.s64 	%rd53, %rd52, %rd51;
	shl.b64 	%rd54, %rd53, 2;
	add.s64 	%rd55, %rd2, %rd54;
	ld.global.f32 	%f56, [%rd55+4];
	mul.wide.u32 	%rd56, %r29, 4;
	add.s64 	%rd57, %rd50, %rd56;
	ld.global.f32 	%f57, [%rd57];
	cvt.rn.f32.s32 	%f58, %r56;
	fma.rn.f32 	%f59, %f56, %f57, %f58;
	cvt.rzi.s32.f32 	%r73, %f59;
	add.s32 	%r68, %r68, 2;
$L__BB0_10:
	and.b32  	%r57, %r29, 1;
	setp.eq.b32 	%p8, %r57, 1;
	not.pred 	%p9, %p8;
	@%p9 bra 	$L__BB0_12;
	add.s32 	%r58, %r68, %r3;
	mul.wide.u32 	%rd58, %r58, 4;
	add.s64 	%rd59, %rd2, %rd58;
	ld.global.f32 	%f60, [%rd59];
	mad.lo.s32 	%r59, %r68, %r29, %r1;
	mul.wide.s32 	%rd60, %r59, 4;
	add.s64 	%rd61, %rd1, %rd60;
	ld.global.f32 	%f61, [%rd61];
	cvt.rn.f32.s32 	%f62, %r73;
	fma.rn.f32 	%f63, %f60, %f61, %f62;
	cvt.rzi.s32.f32 	%r73, %f63;
$L__BB0_12:
	cvt.rn.f32.s32 	%f64, %r73;
$L__BB0_13:
	ld.param.u64 	%rd65, [_Z15matrixMulKernelPfS_S_i_param_2];
	cvta.to.global.u64 	%rd62, %rd65;
	mad.lo.s32 	%r60, %r29, %r2, %r1;
	mul.wide.s32 	%rd63, %r60, 4;
	add.s64 	%rd64, %rd62, %rd63;
	st.global.f32 	[%rd64], %f64;
	ret;

}


// ===== COMPILED SASS (sm_100) =====

	.target	sm_100

	.elftype	@"ET_EXEC"


//--------------------- .note.nv.tkinfo           --------------------------
	.section	.note.nv.tkinfo,"",@"SHT_NOTE"
	.sectionflags	@"SHF_NOTE_NV_TKINFO"
	.tkinfo
        /*0018*/ 	.word	0x00000002
        /*0030*/ 	.string	""
        /*0030*/ 	.string	"ptxas"
        /*0030*/ 	.string	"Cuda compilation tools, release 13.0, V13.0.88"
        /*0030*/ 	.string	"Build cuda_13.0.r13.0/compiler.36424714_0"
        /*0030*/ 	.string	"-arch sm_100 -m 64 "



//--------------------- .note.nv.cuinfo           --------------------------
	.section	.note.nv.cuinfo,"",@"SHT_NOTE"
	.sectionflags	@"SHF_NOTE_NV_CUINFO"
        /*0018*/ 	.short	0x0002
        /*001a*/ 	.short	0x0064
        /*001c*/ 	.short	0x0082
	.zero		2


//--------------------- .nv.info                  --------------------------
	.section	.nv.info,"",@"SHT_CUDA_INFO"
	.align	4


	//----- nvinfo : EIATTR_REGCOUNT
	.align		4
        /*0000*/ 	.byte	0x04, 0x2f
        /*0002*/ 	.short	(.L_1 - .L_0)
	.align		4
.L_0:
        /*0004*/ 	.word	index@(_Z15matrixMulKernelPfS_S_i)
        /*0008*/ 	.word	0x0000001c


	//----- nvinfo : EIATTR_FRAME_SIZE
	.align		4
.L_1:
        /*000c*/ 	.byte	0x04, 0x11
        /*000e*/ 	.short	(.L_3 - .L_2)
	.align		4
.L_2:
        /*0010*/ 	.word	index@(_Z15matrixMulKernelPfS_S_i)
        /*0014*/ 	.word	0x00000000


	//----- nvinfo : EIATTR_MIN_STACK_SIZE
	.align		4
.L_3:
        /*0018*/ 	.byte	0x04, 0x12
        /*001a*/ 	.short	(.L_5 - .L_4)
	.align		4
.L_4:
        /*001c*/ 	.word	index@(_Z15matrixMulKernelPfS_S_i)
        /*0020*/ 	.word	0x00000000
.L_5:


//--------------------- .nv.compat                --------------------------
	.section	.nv.compat,"",@"SHT_CUDA_COMPAT_INFO"
	.align	4
        /*0000*/ 	.byte	0x02, 0x09, 0x00, 0x00, 0x02, 0x02, 0x01, 0x00, 0x02, 0x05, 0x05, 0x00, 0x03, 0x07, 0x01, 0x01
        /*0010*/ 	.byte	0x02, 0x03, 0x00, 0x00, 0x02, 0x06, 0x01, 0x00, 0x04, 0x0b, 0x08, 0x00, 0x09, 0x00, 0x00, 0x00
        /*0020*/ 	.byte	0x00, 0x00, 0x00, 0x00


//--------------------- .nv.info._Z15matrixMulKernelPfS_S_i --------------------------
	.section	.nv.info._Z15matrixMulKernelPfS_S_i,"",@"SHT_CUDA_INFO"
	.sectionflags	@""
	.align	4


	//----- nvinfo : EIATTR_CUDA_API_VERSION
	.align		4
        /*0000*/ 	.byte	0x04, 0x37
        /*0002*/ 	.short	(.L_7 - .L_6)
.L_6:
        /*0004*/ 	.word	0x00000082


	//----- nvinfo : EIATTR_KPARAM_INFO
	.align		4
.L_7:
        /*0008*/ 	.byte	0x04, 0x17
        /*000a*/ 	.short	(.L_9 - .L_8)
.L_8:
        /*000c*/ 	.word	0x00000000
        /*0010*/ 	.short	0x0003
        /*0012*/ 	.short	0x0018
        /*0014*/ 	.byte	0x00, 0xf0, 0x11, 0x00


	//----- nvinfo : EIATTR_KPARAM_INFO
	.align		4
.L_9:
        /*0018*/ 	.byte	0x04, 0x17
        /*001a*/ 	.short	(.L_11 - .L_10)
.L_10:
        /*001c*/ 	.word	0x00000000
        /*0020*/ 	.short	0x0002
        /*0022*/ 	.short	0x0010
        /*0024*/ 	.byte	0x00, 0xf5, 0x21, 0x00


	//----- nvinfo : EIATTR_KPARAM_INFO
	.align		4
.L_11:
        /*0028*/ 	.byte	0x04, 0x17
        /*002a*/ 	.short	(.L_13 - .L_12)
.L_12:
        /*002c*/ 	.word	0x00000000
        /*0030*/ 	.short	0x0001
        /*0032*/ 	.short	0x0008
        /*0034*/ 	.byte	0x00, 0xf5, 0x21, 0x00


	//----- nvinfo : EIATTR_KPARAM_INFO
	.align		4
.L_13:
        /*0038*/ 	.byte	0x04, 0x17
        /*003a*/ 	.short	(.L_15 - .L_14)
.L_14:
        /*003c*/ 	.word	0x00000000
        /*0040*/ 	.short	0x0000
        /*0042*/ 	.short	0x0000
        /*0044*/ 	.byte	0x00, 0xf5, 0x21, 0x00


	//----- nvinfo : EIATTR_SPARSE_MMA_MASK
	.align		4
.L_15:
        /*0048*/ 	.byte	0x03, 0x50
        /*004a*/ 	.short	0x0000


	//----- nvinfo : EIATTR_MAXREG_COUNT
	.align		4
        /*004c*/ 	.byte	0x03, 0x1b
        /*004e*/ 	.short	0x00ff


	//----- nvinfo : EIATTR_MERCURY_ISA_VERSION
	.align		4
        /*0050*/ 	.byte	0x03, 0x5f
        /*0052*/ 	.short	0x0101


	//----- nvinfo : EIATTR_VRC_CTA_INIT_COUNT
	.align		4
        /*0054*/ 	.byte	0x02, 0x4a
	.zero		1
	.zero		1


	//----- nvinfo : EIATTR_EXIT_INSTR_OFFSETS
	.align		4
        /*0058*/ 	.byte	0x04, 0x1c
        /*005a*/ 	.short	(.L_17 - .L_16)


	//   ....[0]....
.L_16:
        /*005c*/ 	.word	0x00000c50


	//----- nvinfo : EIATTR_CBANK_PARAM_SIZE
	.align		4
.L_17:
        /*0060*/ 	.byte	0x03, 0x19
        /*0062*/ 	.short	0x001c


	//----- nvinfo : EIATTR_PARAM_CBANK
	.align		4
        /*0064*/ 	.byte	0x04, 0x0a
        /*0066*/ 	.short	(.L_19 - .L_18)
	.align		4
.L_18:
        /*0068*/ 	.word	index@(.nv.constant0._Z15matrixMulKernelPfS_S_i)
        /*006c*/ 	.short	0x0380
        /*006e*/ 	.short	0x001c


	//----- nvinfo : EIATTR_SW_WAR
	.align		4
.L_19:
        /*0070*/ 	.byte	0x04, 0x36
        /*0072*/ 	.short	(.L_21 - .L_20)
.L_20:
        /*0074*/ 	.word	0x00000008
.L_21:


//--------------------- .nv.callgraph             --------------------------
	.section	.nv.callgraph,"",@"SHT_CUDA_CALLGRAPH"
	.align	4
	.sectionentsize	8
	.align		4
        /*0000*/ 	.word	0x00000000
	.align		4
        /*0004*/ 	.word	0xffffffff
	.align		4
        /*0008*/ 	.word	0x00000000
	.align		4
        /*000c*/ 	.word	0xfffffffe
	.align		4
        /*0010*/ 	.word	0x00000000
	.align		4
        /*0014*/ 	.word	0xfffffffd
	.align		4
        /*0018*/ 	.word	0x00000000
	.align		4
        /*001c*/ 	.word	0xfffffffc


//--------------------- .text._Z15matrixMulKernelPfS_S_i --------------------------
	.section	.text._Z15matrixMulKernelPfS_S_i,"ax",@progbits
	.align	128
        .global         _Z15matrixMulKernelPfS_S_i
        .type           _Z15matrixMulKernelPfS_S_i,@function
        .size           _Z15matrixMulKernelPfS_S_i,(.L_x_7 - _Z15matrixMulKernelPfS_S_i)
        .other          _Z15matrixMulKernelPfS_S_i,@"STO_CUDA_ENTRY STV_DEFAULT"
_Z15matrixMulKernelPfS_S_i:
.text._Z15matrixMulKernelPfS_S_i:
[----:B------:R-:W-:Y:S01]  /*0000*/  LDC R1, c[0x0][0x37c] ;  /* 0x0000df00ff017b82 */ /* 0x000fe20000000800 */
[----:B------:R-:W0:Y:S01]  /*0010*/  S2R R3, SR_TID.X ;  /* 0x0000000000037919 */ /* 0x000e220000002100 */
[----:B------:R-:W1:Y:S06]  /*0020*/  LDCU UR10, c[0x0][0x398] ;  /* 0x00007300ff0a77ac */ /* 0x000e6c0008000800 */
[----:B------:R-:W0:Y:S01]  /*0030*/  LDC R0, c[0x0][0x360] ;  /* 0x0000d800ff007b82 */ /* 0x000e220000000800 */
[----:B------:R-:W-:Y:S01]  /*0040*/  HFMA2 R5, -RZ, RZ, 0, 0 ;  /* 0x00000000ff057431 */ /* 0x000fe200000001ff */
[----:B------:R-:W2:Y:S01]  /*0050*/  S2R R2, SR_TID.Y ;  /* 0x0000000000027919 */ /* 0x000ea20000002200 */
[----:B------:R-:W3:Y:S05]  /*0060*/  LDCU.64 UR8, c[0x0][0x358] ;  /* 0x00006b00ff0877ac */ /* 0x000eea0008000a00 */
[----:B------:R-:W0:Y:S08]  /*0070*/  S2UR UR4, SR_CTAID.X ;  /* 0x00000000000479c3 */ /* 0x000e300000002500 */
[----:B------:R-:W2:Y:S01]  /*0080*/  S2UR UR5, SR_CTAID.Y ;  /* 0x00000000000579c3 */ /* 0x000ea20000002600 */
[----:B-1----:R-:W-:-:S07]  /*0090*/  UISETP.GE.AND UP0, UPT, UR10, 0x1, UPT ;  /* 0x000000010a00788c */ /* 0x002fce000bf06270 */
[----:B------:R-:W2:Y:S01]  /*00a0*/  LDC R11, c[0x0][0x364] ;  /* 0x0000d900ff0b7b82 */ /* 0x000ea20000000800 */
[----:B0-----:R-:W-:Y:S02]  /*00b0*/  IMAD R0, R0, UR4, R3 ;  /* 0x0000000400007c24 */ /* 0x001fe4000f8e0203 */
[----:B--2---:R-:W-:Y:S01]  /*00c0*/  IMAD R11, R11, UR5, R2 ;  /* 0x000000050b0b7c24 */ /* 0x004fe2000f8e0202 */
[----:B---3--:R-:W-:Y:S06]  /*00d0*/  BRA.U !UP0, `(.L_x_0) ;  /* 0x0000000908cc7547 */ /* 0x008fec000b800000 */
[----:B------:R-:W-:Y:S02]  /*00e0*/  UISETP.GE.U32.AND UP1, UPT, UR10, 0x8, UPT ;  /* 0x000000080a00788c */ /* 0x000fe4000bf26070 */
[----:B------:R-:W-:Y:S01]  /*00f0*/  IMAD R5, R11, UR10, RZ ;  /* 0x0000000a0b057c24 */ /* 0x000fe2000f8e02ff */
[----:B------:R-:W-:Y:S01]  /*0100*/  ULOP3.LUT UR11, UR10, 0x7, URZ, 0xc0, !UPT ;  /* 0x000000070a0b7892 */ /* 0x000fe2000f8ec0ff */
[----:B------:R-:W-:Y:S01]  /*0110*/  MOV R10, RZ ;  /* 0x000000ff000a7202 */ /* 0x000fe20000000f00 */
[----:B------:R-:W-:Y:S02]  /*0120*/  UMOV UR4, URZ ;  /* 0x000000ff00047c82 */ /* 0x000fe40008000000 */
[----:B------:R-:W-:Y:S02]  /*0130*/  UISETP.NE.AND UP0, UPT, UR11, URZ, UPT ;  /* 0x000000ff0b00728c */ /* 0x000fe4000bf05270 */
[----:B------:R-:W-:Y:S09]  /*0140*/  BRA.U !UP1, `(.L_x_1) ;  /* 0x00000005094c7547 */ /* 0x000ff2000b800000 */
[----:B------:R-:W0:Y:S01]  /*0150*/  LDCU.128 UR12, c[0x0][0x380] ;  /* 0x00007000ff0c77ac */ /* 0x000e220008000c00 */
[----:B------:R-:W-:Y:S02]  /*0160*/  MOV R10, RZ ;  /* 0x000000ff000a7202 */ /* 0x000fe40000000f00 */
[----:B------:R-:W-:Y:S01]  /*0170*/  MOV R12, R0 ;  /* 0x00000000000c7202 */ /* 0x000fe20000000f00 */
[----:B------:R-:W-:-:S04]  /*0180*/  ULOP3.LUT UR4, UR10, 0x7ffffff8, URZ, 0xc0, !UPT ;  /* 0x7ffffff80a047892 */ /* 0x000fc8000f8ec0ff */
[----:B------:R-:W-:Y:S01]  /*0190*/  UIADD3 UR5, UPT, UPT, -UR4, URZ, URZ ;  /* 0x000000ff04057290 */ /* 0x000fe2000fffe1ff */
[----:B0-----:R-:W-:Y:S01]  /*01a0*/  MOV R2, UR12 ;  /* 0x0000000c00027c02 */ /* 0x001fe20008000f00 */
[----:B------:R-:W-:Y:S01]  /*01b0*/  IMAD.U32 R3, RZ, RZ, UR13 ;  /* 0x0000000dff037e24 */ /* 0x000fe2000f8e00ff */
[----:B------:R-:W-:-:S03]  /*01c0*/  UIMAD.WIDE.U32 UR6, UR10, 0x1c, UR14 ;  /* 0x0000001c0a0678a5 */ /* 0x000fc6000f8e000e */
[----:B------:R-:W-:-:S03]  /*01d0*/  IMAD.WIDE.U32 R2, R5, 0x4, R2 ;  /* 0x0000000405027825 */ /* 0x000fc600078e0002 */
[----:B------:R-:W-:-:S04]  /*01e0*/  IADD3 R2, P0, PT, R2, 0x10, RZ ;  /* 0x0000001002027810 */ /* 0x000fc80007f1e0ff */
[----:B------:R-:W-:-:S09]  /*01f0*/  IADD3.X R3, PT, PT, RZ, R3, RZ, P0, !PT ;  /* 0x00000003ff037210 */ /* 0x000fd200007fe4ff */
.L_x_2:
[----:B------:R-:W-:Y:S01]  /*0200*/  IMAD.MOV.U32 R9, RZ, RZ, 0x4 ;  /* 0x00000004ff097424 */ /* 0x000fe200078e00ff */
[----:B------:R-:W2:Y:S03]  /*0210*/  LDG.E R14, desc[UR8][R2.64+-0x10] ;  /* 0xfffff008020e7981 */ /* 0x000ea6000c1e1900 */
[----:B------:R-:W-:Y:S01]  /*0220*/  IMAD.WIDE R8, R12, R9, UR14 ;  /* 0x0000000e0c087e25 */ /* 0x000fe2000f8e0209 */
[----:B------:R-:W-:Y:S01]  /*0230*/  UIMAD.WIDE.U32 UR12, UR10, 0x4, UR14 ;  /* 0x000000040a0c78a5 */ /* 0x000fe2000f8e000e */
[----:B------:R-:W3:Y:S04]  /*0240*/  LDG.E R16, desc[UR8][R2.64+-0xc] ;  /* 0xfffff40802107981 */ /* 0x000ee8000c1e1900 */
[----:B0-----:R0:W2:Y:S01]  /*0250*/  LDG.E R13, desc[UR8][R8.64] ;  /* 0x00000008080d7981 */ /* 0x0010a2000c1e1900 */
[----:B------:R-:W-:-:S02]  /*0260*/  MOV R4, UR12 ;  /* 0x0000000c00047c02 */ /* 0x000fc40008000f00 */
[----:B------:R-:W-:Y:S01]  /*0270*/  MOV R5, UR13 ;  /* 0x0000000d00057c02 */ /* 0x000fe20008000f00 */
[----:B------:R-:W4:Y:S02]  /*0280*/  LDG.E R18, desc[UR8][R2.64+-0x8] ;  /* 0xfffff80802127981 */ /* 0x000f24000c1e1900 */
[----:B------:R-:W-:Y:S02]  /*0290*/  IMAD.WIDE R4, R12, 0x4, R4 ;  /* 0x000000040c047825 */ /* 0x000fe400078e0204 */
[----:B------:R-:W5:Y:S04]  /*02a0*/  LDG.E R20, desc[UR8][R2.64+-0x4] ;  /* 0xfffffc0802147981 */ /* 0x000f68000c1e1900 */
[----:B------:R1:W3:Y:S01]  /*02b0*/  LDG.E R15, desc[UR8][R4.64] ;  /* 0x00000008040f7981 */ /* 0x0002e2000c1e1900 */
[----:B------:R-:W-:Y:S01]  /*02c0*/  UIMAD.WIDE.U32 UR12, UR10, 0x8, UR14 ;  /* 0x000000080a0c78a5 */ /* 0x000fe2000f8e000e */
[----:B------:R-:W-:-:S02]  /*02d0*/  HFMA2 R25, -RZ, RZ, 0, 2.384185791015625e-07 ;  /* 0x00000004ff197431 */ /* 0x000fc400000001ff */
[----:B------:R-:W5:Y:S03]  /*02e0*/  LDG.E R21, desc[UR8][R2.64] ;  /* 0x0000000802157981 */ /* 0x000f66000c1e1900 */
[----:B------:R-:W-:Y:S01]  /*02f0*/  MOV R6, UR12 ;  /* 0x0000000c00067c02 */ /* 0x000fe20008000f00 */
[----:B------:R-:W-:Y:S01]  /*0300*/  IMAD.U32 R7, RZ, RZ, UR13 ;  /* 0x0000000dff077e24 */ /* 0x000fe2000f8e00ff */
[----:B------:R-:W5:Y:S03]  /*0310*/  LDG.E R23, desc[UR8][R2.64+0x4] ;  /* 0x0000040802177981 */ /* 0x000f66000c1e1900 */
[----:B------:R-:W-:-:S05]  /*0320*/  IMAD.WIDE R6, R12, 0x4, R6 ;  /* 0x000000040c067825 */ /* 0x000fca00078e0206 */
[----:B------:R1:W4:Y:S01]  /*0330*/  LDG.E R17, desc[UR8][R6.64] ;  /* 0x0000000806117981 */ /* 0x000322000c1e1900 */
[----:B------:R-:W-:-:S06]  /*0340*/  UIMAD.WIDE.U32 UR12, UR10, 0xc, UR14 ;  /* 0x0000000c0a0c78a5 */ /* 0x000fcc000f8e000e */
[----:B0-----:R-:W-:Y:S02]  /*0350*/  MOV R8, UR12 ;  /* 0x0000000c00087c02 */ /* 0x001fe40008000f00 */
[----:B------:R-:W-:-:S03]  /*0360*/  MOV R9, UR13 ;  /* 0x0000000d00097c02 */ /* 0x000fc60008000f00 */
[----:B------:R-:W-:-:S05]  /*0370*/  IMAD.WIDE R8, R12, 0x4, R8 ;  /* 0x000000040c087825 */ /* 0x000fca00078e0208 */
[----:B------:R0:W5:Y:S01]  /*0380*/  LDG.E R19, desc[UR8][R8.64] ;  /* 0x0000000808137981 */ /* 0x000162000c1e1900 */
[----:B------:R-:W-:-:S06]  /*0390*/  UIMAD.WIDE.U32 UR12, UR10, 0x10, UR14 ;  /* 0x000000100a0c78a5 */ /* 0x000fcc000f8e000e */
[----:B------:R-:W-:-:S05]  /*03a0*/  IMAD.WIDE R24, R12, R25, UR12 ;  /* 0x0000000c0c187e25 */ /* 0x000fca000f8e0219 */
[----:B------:R-:W5:Y:S01]  /*03b0*/  LDG.E R22, desc[UR8][R24.64] ;  /* 0x0000000818167981 */ /* 0x000f62000c1e1900 */
[----:B------:R-:W-:Y:S01]  /*03c0*/  UIMAD.WIDE.U32 UR12, UR10, 0x14, UR14 ;  /* 0x000000140a0c78a5 */ /* 0x000fe2000f8e000e */
[----:B-1----:R-:W-:-:S05]  /*03d0*/  IMAD.MOV.U32 R5, RZ, RZ, 0x4 ;  /* 0x00000004ff057424 */ /* 0x002fca00078e00ff */
[C---:B------:R-:W-:Y:S01]  /*03e0*/  IMAD.WIDE R4, R12.reuse, R5, UR12 ;  /* 0x0000000c0c047e25 */ /* 0x040fe2000f8e0205 */
[----:B------:R-:W-:Y:S01]  /*03f0*/  MOV R7, 0x4 ;  /* 0x0000000400077802 */ /* 0x000fe20000000f00 */
[----:B------:R-:W5:Y:S04]  /*0400*/  LDG.E R24, desc[UR8][R2.64+0x8] ;  /* 0x0000080802187981 */ /* 0x000f68000c1e1900 */
[----:B------:R1:W5:Y:S01]  /*0410*/  LDG.E R4, desc[UR8][R4.64] ;  /* 0x0000000804047981 */ /* 0x000362000c1e1900 */
[----:B------:R-:W-:Y:S01]  /*0420*/  UIMAD.WIDE.U32 UR12, UR10, 0x18, UR14 ;  /* 0x000000180a0c78a5 */ /* 0x000fe2000f8e000e */
[----:B0-----:R-:W-:Y:S02]  /*0430*/  HFMA2 R9, -RZ, RZ, 0, 2.384185791015625e-07 ;  /* 0x00000004ff097431 */ /* 0x001fe400000001ff */
[----:B------:R0:W5:Y:S03]  /*0440*/  LDG.E R25, desc[UR8][R2.64+0xc] ;  /* 0x00000c0802197981 */ /* 0x000166000c1e1900 */
[----:B------:R-:W-:-:S06]  /*0450*/  IMAD.WIDE R6, R12, R7, UR12 ;  /* 0x0000000c0c067e25 */ /* 0x000fcc000f8e0207 */
[----:B------:R-:W5:Y:S01]  /*0460*/  LDG.E R7, desc[UR8][R6.64] ;  /* 0x0000000806077981 */ /* 0x000f62000c1e1900 */
[----:B------:R-:W-:-:S06]  /*0470*/  IMAD.WIDE R8, R12, R9, UR6 ;  /* 0x000000060c087e25 */ /* 0x000fcc000f8e0209 */
[----:B------:R4:W5:Y:S01]  /*0480*/  LDG.E R8, desc[UR8][R8.64] ;  /* 0x0000000808087981 */ /* 0x000962000c1e1900 */
[----:B-1----:R-:W-:Y:S01]  /*0490*/  I2FP.F32.S32 R5, R10 ;  /* 0x0000000a00057245 */ /* 0x002fe20000201400 */
[----:B------:R-:W-:-:S04]  /*04a0*/  UIADD3 UR5, UPT, UPT, UR5, 0x8, URZ ;  /* 0x0000000805057890 */ /* 0x000fc8000fffe0ff */
[----:B------:R-:W-:Y:S01]  /*04b0*/  UISETP.NE.AND UP1, UPT, UR5, URZ, UPT ;  /* 0x000000ff0500728c */ /* 0x000fe2000bf25270 */
[----:B0-----:R-:W-:Y:S01]  /*04c0*/  IADD3 R2, P0, PT, R2, 0x20, RZ ;  /* 0x0000002002027810 */ /* 0x001fe20007f1e0ff */
[----:B--2---:R-:W-:-:S06]  /*04d0*/  FFMA R5, R14, R13, R5 ;  /* 0x0000000d0e057223 */ /* 0x004fcc0000000005 */
[----:B------:R-:W0:Y:S02]  /*04e0*/  F2I.TRUNC.NTZ R5, R5 ;  /* 0x0000000500057305 */ /* 0x000e24000020f100 */
[----:B0-----:R-:W-:-:S05]  /*04f0*/  I2FP.F32.S32 R13, R5 ;  /* 0x00000005000d7245 */ /* 0x001fca0000201400 */
[----:B---3--:R-:W-:-:S06]  /*0500*/  FFMA R13, R16, R15, R13 ;  /* 0x0000000f100d7223 */ /* 0x008fcc000000000d */
[----:B------:R-:W0:Y:S02]  /*0510*/  F2I.TRUNC.NTZ R13, R13 ;  /* 0x0000000d000d7305 */ /* 0x000e24000020f100 */
[----:B0-----:R-:W-:-:S05]  /*0520*/  I2FP.F32.S32 R15, R13 ;  /* 0x0000000d000f7245 */ /* 0x001fca0000201400 */
[----:B----4-:R-:W-:-:S06]  /*0530*/  FFMA R15, R18, R17, R15 ;  /* 0x00000011120f7223 */ /* 0x010fcc000000000f */
[----:B------:R-:W0:Y:S02]  /*0540*/  F2I.TRUNC.NTZ R15, R15 ;  /* 0x0000000f000f7305 */ /* 0x000e24000020f100 */
[----:B0-----:R-:W-:-:S05]  /*0550*/  I2FP.F32.S32 R9, R15 ;  /* 0x0000000f00097245 */ /* 0x001fca0000201400 */
[----:B-----5:R-:W-:-:S06]  /*0560*/  FFMA R9, R20, R19, R9 ;  /* 0x0000001314097223 */ /* 0x020fcc0000000009 */
[----:B------:R-:W0:Y:S02]  /*0570*/  F2I.TRUNC.NTZ R9, R9 ;  /* 0x0000000900097305 */ /* 0x000e24000020f100 */
[----:B0-----:R-:W-:-:S05]  /*0580*/  I2FP.F32.S32 R6, R9 ;  /* 0x0000000900067245 */ /* 0x001fca0000201400 */
[----:B------:R-:W-:-:S06]  /*0590*/  FFMA R6, R21, R22, R6 ;  /* 0x0000001615067223 */ /* 0x000fcc0000000006 */
        /* <DEDUP_REMOVED lines=9> */
[----:B------:R-:W0:Y:S01]  /*0630*/  F2I.TRUNC.NTZ R10, R10 ;  /* 0x0000000a000a7305 */ /* 0x000e22000020f100 */
[----:B------:R-:W-:Y:S01]  /*0640*/  MOV R7, UR10 ;  /* 0x0000000a00077c02 */ /* 0x000fe20008000f00 */
[----:B------:R-:W-:-:S03]  /*0650*/  IMAD.X R3, RZ, RZ, R3, P0 ;  /* 0x000000ffff037224 */ /* 0x000fc600000e0603 */
[----:B------:R-:W-:Y:S01]  /*0660*/  LEA R12, R7, R12, 0x3 ;  /* 0x0000000c070c7211 */ /* 0x000fe200078e18ff */
[----:B------:R-:W-:Y:S06]  /*0670*/  BRA.U UP1, `(.L_x_2) ;  /* 0xfffffff901e07547 */ /* 0x000fec000b83ffff */
.L_x_1:
[----:B------:R-:W-:Y:S05]  /*0680*/  BRA.U !UP0, `(.L_x_3) ;  /* 0x00000005085c7547 */ /* 0x000fea000b800000 */
[----:B------:R-:W-:Y:S01]  /*0690*/  UISETP.GE.U32.AND UP0, UPT, UR11, 0x4, UPT ;  /* 0x000000040b00788c */ /* 0x000fe2000bf06070 */
[----:B------:R-:W-:Y:S01]  /*06a0*/  IMAD R2, R11, UR10, RZ ;  /* 0x0000000a0b027c24 */ /* 0x000fe2000f8e02ff */
[----:B------:R-:W-:-:S04]  /*06b0*/  ULOP3.LUT UR5, UR10, 0x3, URZ, 0xc0, !UPT ;  /* 0x000000030a057892 */ /* 0x000fc8000f8ec0ff */
[----:B------:R-:W-:-:S03]  /*06c0*/  UISETP.NE.AND UP1, UPT, UR5, URZ, UPT ;  /* 0x000000ff0500728c */ /* 0x000fc6000bf25270 */
[----:B------:R-:W-:Y:S08]  /*06d0*/  BRA.U !UP0, `(.L_x_4) ;  /* 0x00000001089c7547 */ /* 0x000ff0000b800000 */
[----:B------:R-:W1:Y:S01]  /*06e0*/  LDC.64 R6, c[0x0][0x380] ;  /* 0x0000e000ff067b82 */ /* 0x000e620000000a00 */
[----:B------:R-:W-:Y:S01]  /*06f0*/  MOV R5, UR4 ;  /* 0x0000000400057c02 */ /* 0x000fe20008000f00 */
[----:B------:R-:W2:Y:S01]  /*0700*/  LDCU.64 UR6, c[0x0][0x380] ;  /* 0x00007000ff0677ac */ /* 0x000ea20008000a00 */
[----:B------:R-:W-:-:S03]  /*0710*/  IADD3 R3, PT, PT, R2, UR4, RZ ;  /* 0x0000000402037c10 */ /* 0x000fc6000fffe0ff */
[----:B------:R-:W-:Y:S02]  /*0720*/  IMAD R5, R5, UR10, R0 ;  /* 0x0000000a05057c24 */ /* 0x000fe4000f8e0200 */
[----:B------:R-:W3:Y:S01]  /*0730*/  LDC.64 R8, c[0x0][0x388] ;  /* 0x0000e200ff087b82 */ /* 0x000ee20000000a00 */
[----:B-1----:R-:W-:-:S05]  /*0740*/  IMAD.WIDE.U32 R6, R3, 0x4, R6 ;  /* 0x0000000403067825 */ /* 0x002fca00078e0006 */
[----:B------:R1:W4:Y:S01]  /*0750*/  LDG.E R3, desc[UR8][R6.64] ;  /* 0x0000000806037981 */ /* 0x000322000c1e1900 */
[----:B---3--:R-:W-:-:S05]  /*0760*/  IMAD.WIDE R8, R5, 0x4, R8 ;  /* 0x0000000405087825 */ /* 0x008fca00078e0208 */
[----:B------:R3:W4:Y:S01]  /*0770*/  LDG.E R14, desc[UR8][R8.64] ;  /* 0x00000008080e7981 */ /* 0x000722000c1e1900 */
[----:B------:R-:W-:Y:S02]  /*0780*/  IADD3 R5, P0, PT, R2, UR4, RZ ;  /* 0x0000000402057c10 */ /* 0x000fe4000ff1e0ff */
[----:B------:R-:W-:-:S03]  /*0790*/  MOV R13, UR10 ;  /* 0x0000000a000d7c02 */ /* 0x000fc60008000f00 */
[----:B------:R-:W-:Y:S01]  /*07a0*/  IMAD.X R12, RZ, RZ, RZ, P0 ;  /* 0x000000ffff0c7224 */ /* 0x000fe200000e06ff */
[----:B--2---:R-:W-:-:S04]  /*07b0*/  LEA R4, P0, R5, UR6, 0x2 ;  /* 0x0000000605047c11 */ /* 0x004fc8000f8010ff */
[----:B------:R-:W-:Y:S01]  /*07c0*/  LEA.HI.X R5, R5, UR7, R12, 0x2, P0 ;  /* 0x0000000705057c11 */ /* 0x000fe200080f140c */
[----:B------:R-:W-:-:S04]  /*07d0*/  IMAD.WIDE.U32 R12, R13, 0x4, R8 ;  /* 0x000000040d0c7825 */ /* 0x000fc800078e0008 */
[----:B------:R-:W2:Y:S04]  /*07e0*/  LDG.E R15, desc[UR8][R4.64+0x4] ;  /* 0x00000408040f7981 */ /* 0x000ea8000c1e1900 */
[----:B------:R-:W2:Y:S01]  /*07f0*/  LDG.E R16, desc[UR8][R12.64] ;  /* 0x000000080c107981 */ /* 0x000ea2000c1e1900 */
[----:B------:R-:W-:-:S03]  /*0800*/  MOV R17, UR10 ;  /* 0x0000000a00117c02 */ /* 0x000fc60008000f00 */
[----:B------:R-:W5:Y:S02]  /*0810*/  LDG.E R19, desc[UR8][R4.64+0xc] ;  /* 0x00000c0804137981 */ /* 0x000f64000c1e1900 */
[----:B-1----:R-:W-:Y:S02]  /*0820*/  IMAD.WIDE.U32 R6, R17, 0x4, R12 ;  /* 0x0000000411067825 */ /* 0x002fe400078e000c */
[----:B------:R-:W5:Y:S04]  /*0830*/  LDG.E R17, desc[UR8][R4.64+0x8] ;  /* 0x0000080804117981 */ /* 0x000f68000c1e1900 */
[----:B------:R1:W5:Y:S01]  /*0840*/  LDG.E R18, desc[UR8][R6.64] ;  /* 0x0000000806127981 */ /* 0x000362000c1e1900 */
[----:B---3--:R-:W-:-:S05]  /*0850*/  MOV R9, UR10 ;  /* 0x0000000a00097c02 */ /* 0x008fca0008000f00 */
[----:B------:R-:W-:-:S06]  /*0860*/  IMAD.WIDE.U32 R8, R9, 0x4, R6 ;  /* 0x0000000409087825 */ /* 0x000fcc00078e0006 */
[----:B------:R-:W3:Y:S01]  /*0870*/  LDG.E R8, desc[UR8][R8.64] ;  /* 0x0000000808087981 */ /* 0x000ee2000c1e1900 */
[----:B0-----:R-:W-:Y:S01]  /*0880*/  I2FP.F32.S32 R10, R10 ;  /* 0x0000000a000a7245 */ /* 0x001fe20000201400 */
[----:B------:R-:W-:-:S04]  /*0890*/  UIADD3 UR4, UPT, UPT, UR4, 0x4, URZ ;  /* 0x0000000404047890 */ /* 0x000fc8000fffe0ff */
[----:B----4-:R-:W-:-:S06]  /*08a0*/  FFMA R3, R3, R14, R10 ;  /* 0x0000000e03037223 */ /* 0x010fcc000000000a */
[----:B------:R-:W0:Y:S02]  /*08b0*/  F2I.TRUNC.NTZ R3, R3 ;  /* 0x0000000300037305 */ /* 0x000e24000020f100 */
[----:B0-----:R-:W-:-:S05]  /*08c0*/  I2FP.F32.S32 R10, R3 ;  /* 0x00000003000a7245 */ /* 0x001fca0000201400 */
[----:B--2---:R-:W-:-:S06]  /*08d0*/  FFMA R15, R15, R16, R10 ;  /* 0x000000100f0f7223 */ /* 0x004fcc000000000a */
[----:B------:R-:W1:Y:S02]  /*08e0*/  F2I.TRUNC.NTZ R15, R15 ;  /* 0x0000000f000f7305 */ /* 0x000e64000020f100 */
[----:B-1----:R-:W-:-:S05]  /*08f0*/  I2FP.F32.S32 R6, R15 ;  /* 0x0000000f00067245 */ /* 0x002fca0000201400 */
[----:B-----5:R-:W-:-:S06]  /*0900*/  FFMA R6, R17, R18, R6 ;  /* 0x0000001211067223 */ /* 0x020fcc0000000006 */
[----:B------:R-:W0:Y:S02]  /*0910*/  F2I.TRUNC.NTZ R6, R6 ;  /* 0x0000000600067305 */ /* 0x000e24000020f100 */
[----:B0-----:R-:W-:-:S05]  /*0920*/  I2FP.F32.S32 R4, R6 ;  /* 0x0000000600047245 */ /* 0x001fca0000201400 */
[----:B---3--:R-:W-:-:S04]  /*0930*/  FFMA R4, R19, R8, R4 ;  /* 0x0000000813047223 */ /* 0x008fc80000000004 */
[----:B------:R1:W2:Y:S03]  /*0940*/  F2I.TRUNC.NTZ R10, R4 ;  /* 0x00000004000a7305 */ /* 0x0002a6000020f100 */
.L_x_4:
[----:B------:R-:W-:Y:S05]  /*0950*/  BRA.U !UP1, `(.L_x_3) ;  /* 0x0000000109a87547 */ /* 0x000fea000b800000 */
[----:B------:R-:W-:Y:S02]  /*0960*/  UISETP.NE.AND UP0, UPT, UR5, 0x1, UPT ;  /* 0x000000010500788c */ /* 0x000fe4000bf05270 */
[----:B------:R-:W-:-:S04]  /*0970*/  ULOP3.LUT UR6, UR10, 0x1, URZ, 0xc0, !UPT ;  /* 0x000000010a067892 */ /* 0x000fc8000f8ec0ff */
[----:B------:R-:W-:-:S03]  /*0980*/  UISETP.NE.U32.AND UP1, UPT, UR6, 0x1, UPT ;  /* 0x000000010600788c */ /* 0x000fc6000bf25070 */
[----:B------:R-:W-:Y:S08]  /*0990*/  BRA.U !UP0, `(.L_x_5) ;  /* 0x0000000108647547 */ /* 0x000ff0000b800000 */
[----:B-1----:R-:W1:Y:S01]  /*09a0*/  LDC.64 R4, c[0x0][0x380] ;  /* 0x0000e000ff047b82 */ /* 0x002e620000000a00 */
[----:B------:R-:W-:Y:S01]  /*09b0*/  MOV R9, UR4 ;  /* 0x0000000400097c02 */ /* 0x000fe20008000f00 */
[----:B------:R-:W-:Y:S01]  /*09c0*/  VIADD R3, R2, UR4 ;  /* 0x0000000402037c36 */ /* 0x000fe20008000000 */
[----:B------:R-:W3:Y:S03]  /*09d0*/  LDCU.64 UR6, c[0x0][0x380] ;  /* 0x00007000ff0677ac */ /* 0x000ee60008000a00 */
[----:B------:R-:W-:Y:S02]  /*09e0*/  IMAD R9, R9, UR10, R0 ;  /* 0x0000000a09097c24 */ /* 0x000fe4000f8e0200 */
[----:B------:R-:W4:Y:S01]  /*09f0*/  LDC.64 R6, c[0x0][0x388] ;  /* 0x0000e200ff067b82 */ /* 0x000f220000000a00 */
[----:B-1----:R-:W-:-:S06]  /*0a00*/  IMAD.WIDE.U32 R4, R3, 0x4, R4 ;  /* 0x0000000403047825 */ /* 0x002fcc00078e0004 */
[----:B------:R-:W5:Y:S01]  /*0a10*/  LDG.E R4, desc[UR8][R4.64] ;  /* 0x0000000804047981 */ /* 0x000f62000c1e1900 */
[----:B----4-:R-:W-:-:S05]  /*0a20*/  IMAD.WIDE R6, R9, 0x4, R6 ;  /* 0x0000000409067825 */ /* 0x010fca00078e0206 */
[----:B------:R-:W5:Y:S01]  /*0a30*/  LDG.E R3, desc[UR8][R6.64] ;  /* 0x0000000806037981 */ /* 0x000f62000c1e1900 */
[----:B------:R-:W-:Y:S02]  /*0a40*/  IADD3 R9, P0, PT, R2, UR4, RZ ;  /* 0x0000000402097c10 */ /* 0x000fe4000ff1e0ff */
[----:B------:R-:W-:Y:S02]  /*0a50*/  MOV R13, UR10 ;  /* 0x0000000a000d7c02 */ /* 0x000fe40008000f00 */
[----:B------:R-:W-:Y:S02]  /*0a60*/  IADD3.X R12, PT, PT, RZ, RZ, RZ, P0, !PT ;  /* 0x000000ffff0c7210 */ /* 0x000fe400007fe4ff */
[----:B---3--:R-:W-:-:S04]  /*0a70*/  LEA R8, P0, R9, UR6, 0x2 ;  /* 0x0000000609087c11 */ /* 0x008fc8000f8010ff */
[----:B------:R-:W-:Y:S01]  /*0a80*/  LEA.HI.X R9, R9, UR7, R12, 0x2, P0 ;  /* 0x0000000709097c11 */ /* 0x000fe200080f140c */
[----:B------:R-:W-:-:S04]  /*0a90*/  IMAD.WIDE.U32 R12, R13, 0x4, R6 ;  /* 0x000000040d0c7825 */ /* 0x000fc800078e0006 */
[----:B------:R-:W3:Y:S04]  /*0aa0*/  LDG.E R8, desc[UR8][R8.64+0x4] ;  /* 0x0000040808087981 */ /* 0x000ee8000c1e1900 */
[----:B------:R-:W3:Y:S01]  /*0ab0*/  LDG.E R13, desc[UR8][R12.64] ;  /* 0x000000080c0d7981 */ /* 0x000ee2000c1e1900 */
[----:B0-2---:R-:W-:Y:S01]  /*0ac0*/  I2FP.F32.S32 R15, R10 ;  /* 0x0000000a000f7245 */ /* 0x005fe20000201400 */
[----:B------:R-:W-:-:S04]  /*0ad0*/  UIADD3 UR4, UPT, UPT, UR4, 0x2, URZ ;  /* 0x0000000204047890 */ /* 0x000fc8000fffe0ff */
[----:B-----5:R-:W-:-:S06]  /*0ae0*/  FFMA R3, R4, R3, R15 ;  /* 0x0000000304037223 */ /* 0x020fcc000000000f */
[----:B------:R-:W0:Y:S02]  /*0af0*/  F2I.TRUNC.NTZ R3, R3 ;  /* 0x0000000300037305 */ /* 0x000e24000020f100 */
[----:B0-----:R-:W-:-:S05]  /*0b00*/  I2FP.F32.S32 R5, R3 ;  /* 0x0000000300057245 */ /* 0x001fca0000201400 */
[----:B---3--:R-:W-:-:S04]  /*0b10*/  FFMA R5, R8, R13, R5 ;  /* 0x0000000d08057223 */ /* 0x008fc80000000005 */
[----:B------:R3:W4:Y:S03]  /*0b20*/  F2I.TRUNC.NTZ R10, R5 ;  /* 0x00000005000a7305 */ /* 0x000726000020f100 */
.L_x_5:
[----:B------:R-:W-:Y:S05]  /*0b30*/  BRA.U UP1, `(.L_x_3) ;  /* 0x0000000101307547 */ /* 0x000fea000b800000 */
[----:B-1-3--:R-:W1:Y:S01]  /*0b40*/  LDC.64 R4, c[0x0][0x380] ;  /* 0x0000e000ff047b82 */ /* 0x00ae620000000a00 */
[----:B------:R-:W-:Y:S02]  /*0b50*/  MOV R9, UR4 ;  /* 0x0000000400097c02 */ /* 0x000fe40008000f00 */
[----:B------:R-:W-:-:S03]  /*0b60*/  IADD3 R3, PT, PT, R2, UR4, RZ ;  /* 0x0000000402037c10 */ /* 0x000fc6000fffe0ff */
[----:B------:R-:W-:Y:S02]  /*0b70*/  IMAD R9, R9, UR10, R0 ;  /* 0x0000000a09097c24 */ /* 0x000fe4000f8e0200 */
[----:B------:R-:W3:Y:S01]  /*0b80*/  LDC.64 R6, c[0x0][0x388] ;  /* 0x0000e200ff067b82 */ /* 0x000ee20000000a00 */
[----:B-1----:R-:W-:-:S06]  /*0b90*/  IMAD.WIDE.U32 R2, R3, 0x4, R4 ;  /* 0x0000000403027825 */ /* 0x002fcc00078e0004 */
[----:B------:R-:W5:Y:S01]  /*0ba0*/  LDG.E R2, desc[UR8][R2.64] ;  /* 0x0000000802027981 */ /* 0x000f62000c1e1900 */
[----:B---3--:R-:W-:-:S06]  /*0bb0*/  IMAD.WIDE R4, R9, 0x4, R6 ;  /* 0x0000000409047825 */ /* 0x008fcc00078e0206 */
[----:B------:R-:W5:Y:S01]  /*0bc0*/  LDG.E R5, desc[UR8][R4.64] ;  /* 0x0000000804057981 */ /* 0x000f62000c1e1900 */
[----:B0-2-4-:R-:W-:-:S05]  /*0bd0*/  I2FP.F32.S32 R7, R10 ;  /* 0x0000000a00077245 */ /* 0x015fca0000201400 */
[----:B-----5:R-:W-:-:S06]  /*0be0*/  FFMA R10, R2, R5, R7 ;  /* 0x00000005020a7223 */ /* 0x020fcc0000000007 */
[----:B------:R-:W0:Y:S02]  /*0bf0*/  F2I.TRUNC.NTZ R10, R10 ;  /* 0x0000000a000a7305 */ /* 0x000e24000020f100 */
.L_x_3:
[----:B0-234-:R-:W-:-:S07]  /*0c00*/  I2FP.F32.S32 R5, R10 ;  /* 0x0000000a00057245 */ /* 0x01dfce0000201400 */
.L_x_0:
[----:B------:R-:W0:Y:S01]  /*0c10*/  LDC.64 R2, c[0x0][0x390] ;  /* 0x0000e400ff027b82 */ /* 0x000e220000000a00 */
[----:B------:R-:W-:-:S04]  /*0c20*/  IMAD R11, R11, UR10, R0 ;  /* 0x0000000a0b0b7c24 */ /* 0x000fc8000f8e0200 */
[----:B0-----:R-:W-:-:S05]  /*0c30*/  IMAD.WIDE R2, R11, 0x4, R2 ;  /* 0x000000040b027825 */ /* 0x001fca00078e0202 */
[----:B------:R-:W-:Y:S01]  /*0c40*/  STG.E desc[UR8][R2.64], R5 ;  /* 0x0000000502007986 */ /* 0x000fe2000c101908 */
[----:B------:R-:W-:Y:S05]  /*0c50*/  EXIT ;  /* 0x000000000000794d */ /* 0x000fea0003800000 */
.L_x_6:
[----:B------:R-:W-:-:S00]  /*0c60*/  BRA `(.L_x_6) ;  /* 0xfffffffc00fc7947 */ /* 0x000fc0000383ffff */
[----:B------:R-:W-:-:S00]  /*0c70*/  NOP ;  /* 0x0000000000007918 */ /* 0x000fc00000000000 */
        /* <DEDUP_REMOVED lines=8> */
.L_x_7:


//--------------------- .nv.shared.reserved.0     --------------------------
	.section	.nv.shared.reserved.0,"aw",@nobits
	.weak		__nv_reservedSMEM_offset_0_alias
	.size		__nv_reservedSMEM_offset_0_alias, 0, 64
	.other		__nv_reservedSMEM_offset_0_alias,@"STO_CUDA_RESERVED_SHARED STV_DEFAULT"
__nv_reservedSMEM_offset_0_alias:
	.zero		0
	.zero		64


//--------------------- .nv.constant0._Z15matrixMulKernelPfS_S_i --------------------------
	.section	.nv.constant0._Z15matrixMulKernelPfS_S_i,"a",@progbits
	.sectionflags	@""
	.align	4
.nv.constant0._Z15matrixMulKernelPfS_S_i:
	.zero		924


//--------------------- SYMBOLS --------------------------

	.type		.nv.reservedSmem.offset0,@object
	.size		.nv.reservedSmem.offset0,0x4
